//
// Generated by NVIDIA NVVM Compiler
//
// Compiler Build ID: CL-36424714
// Cuda compilation tools, release 13.0, V13.0.88
// Based on NVVM 20.0.0
//

.version 9.0
.target sm_100
.address_size 64

	// .globl	_Z10multMatrizPfS_S_i

.visible .entry _Z10multMatrizPfS_S_i(
	.param .u64 .ptr .align 1 _Z10multMatrizPfS_S_i_param_0,
	.param .u64 .ptr .align 1 _Z10multMatrizPfS_S_i_param_1,
	.param .u64 .ptr .align 1 _Z10multMatrizPfS_S_i_param_2,
	.param .u32 _Z10multMatrizPfS_S_i_param_3
)
{
	.reg .pred 	%p<10>;
	.reg .b32 	%r<84>;
	.reg .b32 	%f<68>;
	.reg .b64 	%rd<69>;

	ld.param.u64 	%rd4, [_Z10multMatrizPfS_S_i_param_0];
	ld.param.u64 	%rd5, [_Z10multMatrizPfS_S_i_param_1];
	ld.param.u64 	%rd3, [_Z10multMatrizPfS_S_i_param_2];
	ld.param.u32 	%r41, [_Z10multMatrizPfS_S_i_param_3];
	cvta.to.global.u64 	%rd1, %rd5;
	cvta.to.global.u64 	%rd2, %rd4;
	setp.eq.s32 	%p1, %r41, 0;
	mov.f32 	%f67, 0f00000000;
	@%p1 bra 	$L__BB0_12;
	mov.u32 	%r43, %tid.y;
	mul.lo.s32 	%r1, %r41, %r43;
	mov.u32 	%r2, %tid.x;
	and.b32  	%r3, %r41, 7;
	setp.lt.u32 	%p2, %r41, 8;
	mov.f32 	%f67, 0f00000000;
	mov.b32 	%r82, 0;
	@%p2 bra 	$L__BB0_4;
	and.b32  	%r82, %r41, -8;
	neg.s32 	%r80, %r82;
	add.s32 	%r79, %r2, %r41;
	shl.b32 	%r7, %r41, 3;
	shl.b32 	%r44, %r41, 1;
	add.s32 	%r78, %r2, %r44;
	mad.lo.s32 	%r77, %r41, 3, %r2;
	shl.b32 	%r45, %r41, 2;
	add.s32 	%r76, %r2, %r45;
	mad.lo.s32 	%r75, %r41, 5, %r2;
	mad.lo.s32 	%r74, %r41, 6, %r2;
	mad.lo.s32 	%r73, %r41, 7, %r2;
	add.s32 	%r71, %r1, 3;
	mov.f32 	%f67, 0f00000000;
	mov.u32 	%r72, %r2;
$L__BB0_3:
	.pragma "nounroll";
	add.s32 	%r46, %r71, -3;
	mul.wide.u32 	%rd6, %r46, 4;
	add.s64 	%rd7, %rd2, %rd6;
	ld.global.f32 	%f17, [%rd7];
	mul.wide.u32 	%rd8, %r72, 4;
	add.s64 	%rd9, %rd1, %rd8;
	ld.global.f32 	%f18, [%rd9];
	fma.rn.f32 	%f19, %f17, %f18, %f67;
	add.s32 	%r47, %r71, -2;
	mul.wide.u32 	%rd10, %r47, 4;
	add.s64 	%rd11, %rd2, %rd10;
	ld.global.f32 	%f20, [%rd11];
	mul.wide.u32 	%rd12, %r79, 4;
	add.s64 	%rd13, %rd1, %rd12;
	ld.global.f32 	%f21, [%rd13];
	fma.rn.f32 	%f22, %f20, %f21, %f19;
	add.s32 	%r48, %r71, -1;
	mul.wide.u32 	%rd14, %r48, 4;
	add.s64 	%rd15, %rd2, %rd14;
	ld.global.f32 	%f23, [%rd15];
	mul.wide.u32 	%rd16, %r78, 4;
	add.s64 	%rd17, %rd1, %rd16;
	ld.global.f32 	%f24, [%rd17];
	fma.rn.f32 	%f25, %f23, %f24, %f22;
	add.s32 	%r49, %r71, 4;
	mul.wide.u32 	%rd18, %r71, 4;
	add.s64 	%rd19, %rd2, %rd18;
	ld.global.f32 	%f26, [%rd19];
	mul.wide.u32 	%rd20, %r77, 4;
	add.s64 	%rd21, %rd1, %rd20;
	ld.global.f32 	%f27, [%rd21];
	fma.rn.f32 	%f28, %f26, %f27, %f25;
	add.s32 	%r50, %r71, 1;
	mul.wide.u32 	%rd22, %r50, 4;
	add.s64 	%rd23, %rd2, %rd22;
	ld.global.f32 	%f29, [%rd23];
	mul.wide.u32 	%rd24, %r76, 4;
	add.s64 	%rd25, %rd1, %rd24;
	ld.global.f32 	%f30, [%rd25];
	fma.rn.f32 	%f31, %f29, %f30, %f28;
	add.s32 	%r51, %r71, 2;
	mul.wide.u32 	%rd26, %r51, 4;
	add.s64 	%rd27, %rd2, %rd26;
	ld.global.f32 	%f32, [%rd27];
	mul.wide.u32 	%rd28, %r75, 4;
	add.s64 	%rd29, %rd1, %rd28;
	ld.global.f32 	%f33, [%rd29];
	fma.rn.f32 	%f34, %f32, %f33, %f31;
	add.s32 	%r52, %r71, 3;
	mul.wide.u32 	%rd30, %r52, 4;
	add.s64 	%rd31, %rd2, %rd30;
	ld.global.f32 	%f35, [%rd31];
	mul.wide.u32 	%rd32, %r74, 4;
	add.s64 	%rd33, %rd1, %rd32;
	ld.global.f32 	%f36, [%rd33];
	fma.rn.f32 	%f37, %f35, %f36, %f34;
	mul.wide.u32 	%rd34, %r49, 4;
	add.s64 	%rd35, %rd2, %rd34;
	ld.global.f32 	%f38, [%rd35];
	mul.wide.u32 	%rd36, %r73, 4;
	add.s64 	%rd37, %rd1, %rd36;
	ld.global.f32 	%f39, [%rd37];
	fma.rn.f32 	%f67, %f38, %f39, %f37;
	add.s32 	%r80, %r80, 8;
	add.s32 	%r79, %r79, %r7;
	add.s32 	%r78, %r78, %r7;
	add.s32 	%r77, %r77, %r7;
	add.s32 	%r76, %r76, %r7;
	add.s32 	%r75, %r75, %r7;
	add.s32 	%r74, %r74, %r7;
	add.s32 	%r73, %r73, %r7;
	add.s32 	%r72, %r72, %r7;
	add.s32 	%r71, %r71, 8;
	setp.ne.s32 	%p3, %r80, 0;
	@%p3 bra 	$L__BB0_3;
$L__BB0_4:
	setp.eq.s32 	%p4, %r3, 0;
	@%p4 bra 	$L__BB0_12;
	and.b32  	%r36, %r41, 3;
	setp.lt.u32 	%p5, %r3, 4;
	@%p5 bra 	$L__BB0_7;
	add.s32 	%r53, %r82, %r1;
	mul.wide.u32 	%rd38, %r53, 4;
	add.s64 	%rd39, %rd2, %rd38;
	ld.global.f32 	%f41, [%rd39];
	mad.lo.s32 	%r54, %r82, %r41, %r2;
	mul.wide.u32 	%rd40, %r54, 4;
	add.s64 	%rd41, %rd1, %rd40;
	ld.global.f32 	%f42, [%rd41];
	fma.rn.f32 	%f43, %f41, %f42, %f67;
	add.s32 	%r55, %r53, 1;
	mul.wide.u32 	%rd42, %r55, 4;
	add.s64 	%rd43, %rd2, %rd42;
	ld.global.f32 	%f44, [%rd43];
	add.s32 	%r56, %r54, %r41;
	mul.wide.u32 	%rd44, %r56, 4;
	add.s64 	%rd45, %rd1, %rd44;
	ld.global.f32 	%f45, [%rd45];
	fma.rn.f32 	%f46, %f44, %f45, %f43;
	add.s32 	%r57, %r53, 2;
	mul.wide.u32 	%rd46, %r57, 4;
	add.s64 	%rd47, %rd2, %rd46;
	ld.global.f32 	%f47, [%rd47];
	add.s32 	%r58, %r56, %r41;
	mul.wide.u32 	%rd48, %r58, 4;
	add.s64 	%rd49, %rd1, %rd48;
	ld.global.f32 	%f48, [%rd49];
	fma.rn.f32 	%f49, %f47, %f48, %f46;
	add.s32 	%r59, %r53, 3;
	mul.wide.u32 	%rd50, %r59, 4;
	add.s64 	%rd51, %rd2, %rd50;
	ld.global.f32 	%f50, [%rd51];
	add.s32 	%r60, %r58, %r41;
	mul.wide.u32 	%rd52, %r60, 4;
	add.s64 	%rd53, %rd1, %rd52;
	ld.global.f32 	%f51, [%rd53];
	fma.rn.f32 	%f67, %f50, %f51, %f49;
	add.s32 	%r82, %r82, 4;
$L__BB0_7:
	setp.eq.s32 	%p6, %r36, 0;
	@%p6 bra 	$L__BB0_12;
	setp.eq.s32 	%p7, %r36, 1;
	@%p7 bra 	$L__BB0_10;
	add.s32 	%r61, %r82, %r1;
	mul.wide.u32 	%rd54, %r61, 4;
	add.s64 	%rd55, %rd2, %rd54;
	ld.global.f32 	%f53, [%rd55];
	mad.lo.s32 	%r62, %r82, %r41, %r2;
	mul.wide.u32 	%rd56, %r62, 4;
	add.s64 	%rd57, %rd1, %rd56;
	ld.global.f32 	%f54, [%rd57];
	fma.rn.f32 	%f55, %f53, %f54, %f67;
	add.s32 	%r63, %r61, 1;
	mul.wide.u32 	%rd58, %r63, 4;
	add.s64 	%rd59, %rd2, %rd58;
	ld.global.f32 	%f56, [%rd59];
	add.s32 	%r64, %r62, %r41;
	mul.wide.u32 	%rd60, %r64, 4;
	add.s64 	%rd61, %rd1, %rd60;
	ld.global.f32 	%f57, [%rd61];
	fma.rn.f32 	%f67, %f56, %f57, %f55;
	add.s32 	%r82, %r82, 2;
$L__BB0_10:
	and.b32  	%r65, %r41, 1;
	setp.eq.b32 	%p8, %r65, 1;
	not.pred 	%p9, %p8;
	@%p9 bra 	$L__BB0_12;
	add.s32 	%r66, %r82, %r1;
	mul.wide.u32 	%rd62, %r66, 4;
	add.s64 	%rd63, %rd2, %rd62;
	ld.global.f32 	%f58, [%rd63];
	mad.lo.s32 	%r67, %r82, %r41, %r2;
	mul.wide.u32 	%rd64, %r67, 4;
	add.s64 	%rd65, %rd1, %rd64;
	ld.global.f32 	%f59, [%rd65];
	fma.rn.f32 	%f67, %f58, %f59, %f67;
$L__BB0_12:
	cvta.to.global.u64 	%rd66, %rd3;
	mov.u32 	%r68, %tid.y;
	mov.u32 	%r69, %tid.x;
	mad.lo.s32 	%r70, %r41, %r68, %r69;
	mul.wide.u32 	%rd67, %r70, 4;
	add.s64 	%rd68, %rd66, %rd67;
	st.global.f32 	[%rd68], %f67;
	ret;

}


// ===== COMPILED SASS (sm_100) =====

	.target	sm_100

	.elftype	@"ET_EXEC"


//--------------------- .note.nv.tkinfo           --------------------------
	.section	.note.nv.tkinfo,"",@"SHT_NOTE"
	.sectionflags	@"SHF_NOTE_NV_TKINFO"
	.tkinfo
        /*0018*/ 	.word	0x00000002
        /*0030*/ 	.string	""
        /*0030*/ 	.string	"ptxas"
        /*0030*/ 	.string	"Cuda compilation tools, release 13.0, V13.0.88"
        /*0030*/ 	.string	"Build cuda_13.0.r13.0/compiler.36424714_0"
        /*0030*/ 	.string	"-arch sm_100 -m 64 "



//--------------------- .note.nv.cuinfo           --------------------------
	.section	.note.nv.cuinfo,"",@"SHT_NOTE"
	.sectionflags	@"SHF_NOTE_NV_CUINFO"
        /*0018*/ 	.short	0x0002
        /*001a*/ 	.short	0x0064
        /*001c*/ 	.short	0x0082
	.zero		2


//--------------------- .nv.info                  --------------------------
	.section	.nv.info,"",@"SHT_CUDA_INFO"
	.align	4


	//----- nvinfo : EIATTR_REGCOUNT
	.align		4
        /*0000*/ 	.byte	0x04, 0x2f
        /*0002*/ 	.short	(.L_1 - .L_0)
	.align		4
.L_0:
        /*0004*/ 	.word	index@(_Z10multMatrizPfS_S_i)
        /*0008*/ 	.word	0x00000020


	//----- nvinfo : EIATTR_FRAME_SIZE
	.align		4
.L_1:
        /*000c*/ 	.byte	0x04, 0x11
        /*000e*/ 	.short	(.L_3 - .L_2)
	.align		4
.L_2:
        /*0010*/ 	.word	index@(_Z10multMatrizPfS_S_i)
        /*0014*/ 	.word	0x00000000


	//----- nvinfo : EIATTR_MIN_STACK_SIZE
	.align		4
.L_3:
        /*0018*/ 	.byte	0x04, 0x12
        /*001a*/ 	.short	(.L_5 - .L_4)
	.align		4
.L_4:
        /*001c*/ 	.word	index@(_Z10multMatrizPfS_S_i)
        /*0020*/ 	.word	0x00000000
.L_5:


//--------------------- .nv.compat                --------------------------
	.section	.nv.compat,"",@"SHT_CUDA_COMPAT_INFO"
	.align	4
        /*0000*/ 	.byte	0x02, 0x09, 0x00, 0x00, 0x02, 0x02, 0x01, 0x00, 0x02, 0x05, 0x05, 0x00, 0x03, 0x07, 0x01, 0x01
        /*0010*/ 	.byte	0x02, 0x03, 0x00, 0x00, 0x02, 0x06, 0x01, 0x00, 0x04, 0x0b, 0x08, 0x00, 0x09, 0x00, 0x00, 0x00
        /*0020*/ 	.byte	0x00, 0x00, 0x00, 0x00


//--------------------- .nv.info._Z10multMatrizPfS_S_i --------------------------
	.section	.nv.info._Z10multMatrizPfS_S_i,"",@"SHT_CUDA_INFO"
	.sectionflags	@""
	.align	4


	//----- nvinfo : EIATTR_CUDA_API_VERSION
	.align		4
        /*0000*/ 	.byte	0x04, 0x37
        /*0002*/ 	.short	(.L_7 - .L_6)
.L_6:
        /*0004*/ 	.word	0x00000082


	//----- nvinfo : EIATTR_KPARAM_INFO
	.align		4
.L_7:
        /*0008*/ 	.byte	0x04, 0x17
        /*000a*/ 	.short	(.L_9 - .L_8)
.L_8:
        /*000c*/ 	.word	0x00000000
        /*0010*/ 	.short	0x0003
        /*0012*/ 	.short	0x0018
        /*0014*/ 	.byte	0x00, 0xf0, 0x11, 0x00


	//----- nvinfo : EIATTR_KPARAM_INFO
	.align		4
.L_9:
        /*0018*/ 	.byte	0x04, 0x17
        /*001a*/ 	.short	(.L_11 - .L_10)
.L_10:
        /*001c*/ 	.word	0x00000000
        /*0020*/ 	.short	0x0002
        /*0022*/ 	.short	0x0010
        /*0024*/ 	.byte	0x00, 0xf5, 0x21, 0x00


	//----- nvinfo : EIATTR_KPARAM_INFO
	.align		4
.L_11:
        /*0028*/ 	.byte	0x04, 0x17
        /*002a*/ 	.short	(.L_13 - .L_12)
.L_12:
        /*002c*/ 	.word	0x00000000
        /*0030*/ 	.short	0x0001
        /*0032*/ 	.short	0x0008
        /*0034*/ 	.byte	0x00, 0xf5, 0x21, 0x00


	//----- nvinfo : EIATTR_KPARAM_INFO
	.align		4
.L_13:
        /*0038*/ 	.byte	0x04, 0x17
        /*003a*/ 	.short	(.L_15 - .L_14)
.L_14:
        /*003c*/ 	.word	0x00000000
        /*0040*/ 	.short	0x0000
        /*0042*/ 	.short	0x0000
        /*0044*/ 	.byte	0x00, 0xf5, 0x21, 0x00


	//----- nvinfo : EIATTR_SPARSE_MMA_MASK
	.align		4
.L_15:
        /*0048*/ 	.byte	0x03, 0x50
        /*004a*/ 	.short	0x0000


	//----- nvinfo : EIATTR_MAXREG_COUNT
	.align		4
        /*004c*/ 	.byte	0x03, 0x1b
        /*004e*/ 	.short	0x00ff


	//----- nvinfo : EIATTR_MERCURY_ISA_VERSION
	.align		4
        /*0050*/ 	.byte	0x03, 0x5f
        /*0052*/ 	.short	0x0101


	//----- nvinfo : EIATTR_VRC_CTA_INIT_COUNT
	.align		4
        /*0054*/ 	.byte	0x02, 0x4a
	.zero		1
	.zero		1


	//----- nvinfo : EIATTR_EXIT_INSTR_OFFSETS
	.align		4
        /*0058*/ 	.byte	0x04, 0x1c
        /*005a*/ 	.short	(.L_17 - .L_16)


	//   ....[0]....
.L_16:
        /*005c*/ 	.word	0x000009f0


	//----- nvinfo : EIATTR_CBANK_PARAM_SIZE
	.align		4
.L_17:
        /*0060*/ 	.byte	0x03, 0x19
        /*0062*/ 	.short	0x001c


	//----- nvinfo : EIATTR_PARAM_CBANK
	.align		4
        /*0064*/ 	.byte	0x04, 0x0a
        /*0066*/ 	.short	(.L_19 - .L_18)
	.align		4
.L_18:
        /*0068*/ 	.word	index@(.nv.constant0._Z10multMatrizPfS_S_i)
        /*006c*/ 	.short	0x0380
        /*006e*/ 	.short	0x001c


	//----- nvinfo : EIATTR_SW_WAR
	.align		4
.L_19:
        /*0070*/ 	.byte	0x04, 0x36
        /*0072*/ 	.short	(.L_21 - .L_20)
.L_20:
        /*0074*/ 	.word	0x00000008
.L_21:


//--------------------- .nv.callgraph             --------------------------
	.section	.nv.callgraph,"",@"SHT_CUDA_CALLGRAPH"
	.align	4
	.sectionentsize	8
	.align		4
        /*0000*/ 	.word	0x00000000
	.align		4
        /*0004*/ 	.word	0xffffffff
	.align		4
        /*0008*/ 	.word	0x00000000
	.align		4
        /*000c*/ 	.word	0xfffffffe
	.align		4
        /*0010*/ 	.word	0x00000000
	.align		4
        /*0014*/ 	.word	0xfffffffd
	.align		4
        /*0018*/ 	.word	0x00000000
	.align		4
        /*001c*/ 	.word	0xfffffffc


//--------------------- .text._Z10multMatrizPfS_S_i --------------------------
	.section	.text._Z10multMatrizPfS_S_i,"ax",@progbits
	.align	128
        .global         _Z10multMatrizPfS_S_i
        .type           _Z10multMatrizPfS_S_i,@function
        .size           _Z10multMatrizPfS_S_i,(.L_x_5 - _Z10multMatrizPfS_S_i)
        .other          _Z10multMatrizPfS_S_i,@"STO_CUDA_ENTRY STV_DEFAULT"
_Z10multMatrizPfS_S_i:
.text._Z10multMatrizPfS_S_i:
[----:B------:R-:W-:Y:S08]  /*0000*/  LDC R1, c[0x0][0x37c] ;  /* 0x0000df00ff017b82 */ /* 0x000ff00000000800 */
[----:B------:R-:W0:Y:S01]  /*0010*/  LDC R0, c[0x0][0x398] ;  /* 0x0000e600ff007b82 */ /* 0x000e220000000800 */
[----:B------:R-:W1:Y:S01]  /*0020*/  LDCU.64 UR4, c[0x0][0x358] ;  /* 0x00006b00ff0477ac */ /* 0x000e620008000a00 */
[----:B------:R-:W-:Y:S01]  /*0030*/  HFMA2 R26, -RZ, RZ, 0, 0 ;  /* 0x00000000ff1a7431 */ /* 0x000fe200000001ff */
[----:B0-----:R-:W-:-:S13]  /*0040*/  ISETP.NE.AND P0, PT, R0, RZ, PT ;  /* 0x000000ff0000720c */ /* 0x001fda0003f05270 */
[----:B-1----:R-:W-:Y:S05]  /*0050*/  @!P0 BRA `(.L_x_0) ;  /* 0x00000008004c8947 */ /* 0x002fea0003800000 */
[----:B------:R-:W0:Y:S01]  /*0060*/  S2R R3, SR_TID.Y ;  /* 0x0000000000037919 */ /* 0x000e220000002200 */
[C---:B------:R-:W-:Y:S02]  /*0070*/  ISETP.GE.U32.AND P1, PT, R0.reuse, 0x8, PT ;  /* 0x000000080000780c */ /* 0x040fe40003f26070 */
[----:B------:R-:W-:Y:S01]  /*0080*/  LOP3.LUT R5, R0, 0x7, RZ, 0xc0, !PT ;  /* 0x0000000700057812 */ /* 0x000fe200078ec0ff */
[----:B------:R-:W1:Y:S01]  /*0090*/  S2R R4, SR_TID.X ;  /* 0x0000000000047919 */ /* 0x000e620000002100 */
[----:B------:R-:W-:Y:S02]  /*00a0*/  MOV R26, RZ ;  /* 0x000000ff001a7202 */ /* 0x000fe40000000f00 */
[----:B------:R-:W-:Y:S02]  /*00b0*/  ISETP.NE.AND P0, PT, R5, RZ, PT ;  /* 0x000000ff0500720c */ /* 0x000fe40003f05270 */
[----:B------:R-:W-:-:S05]  /*00c0*/  MOV R6, RZ ;  /* 0x000000ff00067202 */ /* 0x000fca0000000f00 */
[----:B------:R-:W-:Y:S06]  /*00d0*/  @!P1 BRA `(.L_x_1) ;  /* 0x0000000400249947 */ /* 0x000fec0003800000 */
[C---:B------:R-:W-:Y:S01]  /*00e0*/  LOP3.LUT R6, R0.reuse, 0xfffffff8, RZ, 0xc0, !PT ;  /* 0xfffffff800067812 */ /* 0x040fe200078ec0ff */
[--C-:B-1----:R-:W-:Y:S01]  /*00f0*/  IMAD R8, R0, 0x3, R4.reuse ;  /* 0x0000000300087824 */ /* 0x102fe200078e0204 */
[----:B------:R-:W-:Y:S01]  /*0100*/  IADD3 R2, PT, PT, R4, R0, RZ ;  /* 0x0000000004027210 */ /* 0x000fe20007ffe0ff */
[C-C-:B------:R-:W-:Y:S01]  /*0110*/  IMAD R10, R0.reuse, 0x5, R4.reuse ;  /* 0x00000005000a7824 */ /* 0x140fe200078e0204 */
[CC--:B------:R-:W-:Y:S01]  /*0120*/  LEA R7, R0.reuse, R4.reuse, 0x1 ;  /* 0x0000000400077211 */ /* 0x0c0fe200078e08ff */
[C-C-:B------:R-:W-:Y:S01]  /*0130*/  IMAD R11, R0.reuse, 0x6, R4.reuse ;  /* 0x00000006000b7824 */ /* 0x140fe200078e0204 */
[C---:B------:R-:W-:Y:S01]  /*0140*/  LEA R9, R0.reuse, R4, 0x2 ;  /* 0x0000000400097211 */ /* 0x040fe200078e10ff */
[----:B------:R-:W-:Y:S01]  /*0150*/  IMAD R18, R0, 0x7, R4 ;  /* 0x0000000700127824 */ /* 0x000fe200078e0204 */
[----:B------:R-:W-:Y:S01]  /*0160*/  MOV R26, RZ ;  /* 0x000000ff001a7202 */ /* 0x000fe20000000f00 */
[----:B0-----:R-:W-:Y:S01]  /*0170*/  IMAD R20, R3, R0, 0x3 ;  /* 0x0000000303147424 */ /* 0x001fe200078e0200 */
[----:B------:R-:W-:-:S02]  /*0180*/  MOV R19, R4 ;  /* 0x0000000400137202 */ /* 0x000fc40000000f00 */
[----:B------:R-:W-:-:S07]  /*0190*/  IADD3 R21, PT, PT, -R6, RZ, RZ ;  /* 0x000000ff06157210 */ /* 0x000fce0007ffe1ff */
.L_x_2:
[----:B------:R-:W0:Y:S01]  /*01a0*/  LDC.64 R12, c[0x0][0x380] ;  /* 0x0000e000ff0c7b82 */ /* 0x000e220000000a00 */
[C---:B------:R-:W-:Y:S02]  /*01b0*/  IADD3 R25, PT, PT, R20.reuse, -0x3, RZ ;  /* 0xfffffffd14197810 */ /* 0x040fe40007ffe0ff */
[----:B------:R-:W-:-:S05]  /*01c0*/  IADD3 R23, PT, PT, R20, -0x2, RZ ;  /* 0xfffffffe14177810 */ /* 0x000fca0007ffe0ff */
[----:B------:R-:W1:Y:S01]  /*01d0*/  LDC.64 R14, c[0x0][0x388] ;  /* 0x0000e200ff0e7b82 */ /* 0x000e620000000a00 */
[----:B0-----:R-:W-:-:S04]  /*01e0*/  IMAD.WIDE.U32 R24, R25, 0x4, R12 ;  /* 0x0000000419187825 */ /* 0x001fc800078e000c */
[----:B------:R-:W-:Y:S02]  /*01f0*/  IMAD.WIDE.U32 R22, R23, 0x4, R12 ;  /* 0x0000000417167825 */ /* 0x000fe400078e000c */
[----:B------:R-:W2:Y:S02]  /*0200*/  LDG.E R25, desc[UR4][R24.64] ;  /* 0x0000000418197981 */ /* 0x000ea4000c1e1900 */
[--C-:B-1----:R-:W-:Y:S02]  /*0210*/  IMAD.WIDE.U32 R16, R19, 0x4, R14.reuse ;  /* 0x0000000413107825 */ /* 0x102fe400078e000e */
[----:B------:R-:W3:Y:S04]  /*0220*/  LDG.E R27, desc[UR4][R22.64] ;  /* 0x00000004161b7981 */ /* 0x000ee8000c1e1900 */
[----:B------:R0:W2:Y:S02]  /*0230*/  LDG.E R29, desc[UR4][R16.64] ;  /* 0x00000004101d7981 */ /* 0x0000a4000c1e1900 */
[----:B0-----:R-:W-:-:S05]  /*0240*/  IMAD.WIDE.U32 R16, R2, 0x4, R14 ;  /* 0x0000000402107825 */ /* 0x001fca00078e000e */
[----:B------:R0:W3:Y:S01]  /*0250*/  LDG.E R28, desc[UR4][R16.64] ;  /* 0x00000004101c7981 */ /* 0x0000e2000c1e1900 */
[----:B------:R-:W-:-:S05]  /*0260*/  IADD3 R23, PT, PT, R20, -0x1, RZ ;  /* 0xffffffff14177810 */ /* 0x000fca0007ffe0ff */
[----:B------:R-:W-:-:S04]  /*0270*/  IMAD.WIDE.U32 R22, R23, 0x4, R12 ;  /* 0x0000000417167825 */ /* 0x000fc800078e000c */
[----:B0-----:R-:W-:-:S04]  /*0280*/  IMAD.WIDE.U32 R16, R7, 0x4, R14 ;  /* 0x0000000407107825 */ /* 0x001fc800078e000e */
[----:B--2---:R-:W-:Y:S02]  /*0290*/  FFMA R29, R25, R29, R26 ;  /* 0x0000001d191d7223 */ /* 0x004fe4000000001a */
[----:B------:R0:W2:Y:S04]  /*02a0*/  LDG.E R26, desc[UR4][R22.64] ;  /* 0x00000004161a7981 */ /* 0x0000a8000c1e1900 */
[----:B------:R1:W2:Y:S01]  /*02b0*/  LDG.E R25, desc[UR4][R16.64] ;  /* 0x0000000410197981 */ /* 0x0002a2000c1e1900 */
[----:B0-----:R-:W-:-:S04]  /*02c0*/  IMAD.WIDE.U32 R22, R20, 0x4, R12 ;  /* 0x0000000414167825 */ /* 0x001fc800078e000c */
[----:B-1----:R-:W-:-:S04]  /*02d0*/  IMAD.WIDE.U32 R16, R8, 0x4, R14 ;  /* 0x0000000408107825 */ /* 0x002fc800078e000e */
[----:B---3--:R-:W-:Y:S01]  /*02e0*/  FFMA R27, R27, R28, R29 ;  /* 0x0000001c1b1b7223 */ /* 0x008fe2000000001d */
[----:B------:R-:W3:Y:S04]  /*02f0*/  LDG.E R24, desc[UR4][R22.64] ;  /* 0x0000000416187981 */ /* 0x000ee8000c1e1900 */
[----:B------:R0:W3:Y:S01]  /*0300*/  LDG.E R28, desc[UR4][R16.64] ;  /* 0x00000004101c7981 */ /* 0x0000e2000c1e1900 */
[----:B------:R-:W-:-:S05]  /*0310*/  IADD3 R29, PT, PT, R20, 0x2, RZ ;  /* 0x00000002141d7810 */ /* 0x000fca0007ffe0ff */
[----:B0-----:R-:W-:Y:S01]  /*0320*/  IMAD.WIDE.U32 R16, R29, 0x4, R12 ;  /* 0x000000041d107825 */ /* 0x001fe200078e000c */
[----:B------:R-:W-:-:S04]  /*0330*/  IADD3 R29, PT, PT, R20, 0x3, RZ ;  /* 0x00000003141d7810 */ /* 0x000fc80007ffe0ff */
[----:B------:R0:W4:Y:S02]  /*0340*/  LDG.E R23, desc[UR4][R16.64] ;  /* 0x0000000410177981 */ /* 0x000124000c1e1900 */
[----:B0-----:R-:W-:-:S04]  /*0350*/  IMAD.WIDE.U32 R16, R10, 0x4, R14 ;  /* 0x000000040a107825 */ /* 0x001fc800078e000e */
[----:B--2---:R-:W-:Y:S01]  /*0360*/  FFMA R25, R26, R25, R27 ;  /* 0x000000191a197223 */ /* 0x004fe2000000001b */
[----:B------:R-:W-:-:S03]  /*0370*/  IADD3 R27, PT, PT, R20, 0x1, RZ ;  /* 0x00000001141b7810 */ /* 0x000fc60007ffe0ff */
[----:B---3--:R-:W-:Y:S02]  /*0380*/  FFMA R22, R24, R28, R25 ;  /* 0x0000001c18167223 */ /* 0x008fe40000000019 */
[----:B------:R-:W-:-:S06]  /*0390*/  IMAD.WIDE.U32 R24, R27, 0x4, R12 ;  /* 0x000000041b187825 */ /* 0x000fcc00078e000c */
[----:B------:R-:W2:Y:S01]  /*03a0*/  LDG.E R25, desc[UR4][R24.64] ;  /* 0x0000000418197981 */ /* 0x000ea2000c1e1900 */
[----:B------:R-:W-:-:S06]  /*03b0*/  IMAD.WIDE.U32 R26, R9, 0x4, R14 ;  /* 0x00000004091a7825 */ /* 0x000fcc00078e000e */
[----:B------:R-:W2:Y:S04]  /*03c0*/  LDG.E R26, desc[UR4][R26.64] ;  /* 0x000000041a1a7981 */ /* 0x000ea8000c1e1900 */
[----:B------:R0:W4:Y:S02]  /*03d0*/  LDG.E R24, desc[UR4][R16.64] ;  /* 0x0000000410187981 */ /* 0x000124000c1e1900 */
[----:B0-----:R-:W-:Y:S01]  /*03e0*/  IMAD.WIDE.U32 R16, R29, 0x4, R12 ;  /* 0x000000041d107825 */ /* 0x001fe200078e000c */
[----:B------:R-:W-:-:S05]  /*03f0*/  IADD3 R29, PT, PT, R20, 0x4, RZ ;  /* 0x00000004141d7810 */ /* 0x000fca0007ffe0ff */
[----:B------:R-:W-:Y:S01]  /*0400*/  IMAD.WIDE.U32 R12, R29, 0x4, R12 ;  /* 0x000000041d0c7825 */ /* 0x000fe200078e000c */
[----:B------:R-:W3:Y:S04]  /*0410*/  LDG.E R16, desc[UR4][R16.64] ;  /* 0x0000000410107981 */ /* 0x000ee8000c1e1900 */
[----:B------:R0:W5:Y:S02]  /*0420*/  LDG.E R28, desc[UR4][R12.64] ;  /* 0x000000040c1c7981 */ /* 0x000164000c1e1900 */
[----:B0-----:R-:W-:-:S04]  /*0430*/  IMAD.WIDE.U32 R12, R11, 0x4, R14 ;  /* 0x000000040b0c7825 */ /* 0x001fc800078e000e */
[----:B------:R-:W-:Y:S01]  /*0440*/  IMAD.WIDE.U32 R14, R18, 0x4, R14 ;  /* 0x00000004120e7825 */ /* 0x000fe200078e000e */
[----:B------:R-:W3:Y:S05]  /*0450*/  LDG.E R29, desc[UR4][R12.64] ;  /* 0x000000040c1d7981 */ /* 0x000eea000c1e1900 */
[----:B------:R-:W5:Y:S01]  /*0460*/  LDG.E R14, desc[UR4][R14.64] ;  /* 0x000000040e0e7981 */ /* 0x000f62000c1e1900 */
[----:B------:R-:W-:-:S04]  /*0470*/  IADD3 R21, PT, PT, R21, 0x8, RZ ;  /* 0x0000000815157810 */ /* 0x000fc80007ffe0ff */
[----:B------:R-:W-:Y:S02]  /*0480*/  ISETP.NE.AND P1, PT, R21, RZ, PT ;  /* 0x000000ff1500720c */ /* 0x000fe40003f25270 */
[----:B------:R-:W-:Y:S02]  /*0490*/  IADD3 R20, PT, PT, R20, 0x8, RZ ;  /* 0x0000000814147810 */ /* 0x000fe40007ffe0ff */
[C---:B------:R-:W-:Y:S02]  /*04a0*/  LEA R2, R0.reuse, R2, 0x3 ;  /* 0x0000000200027211 */ /* 0x040fe400078e18ff */
[C---:B------:R-:W-:Y:S02]  /*04b0*/  LEA R7, R0.reuse, R7, 0x3 ;  /* 0x0000000700077211 */ /* 0x040fe400078e18ff */
[C---:B------:R-:W-:Y:S02]  /*04c0*/  LEA R8, R0.reuse, R8, 0x3 ;  /* 0x0000000800087211 */ /* 0x040fe400078e18ff */
[----:B------:R-:W-:-:S02]  /*04d0*/  LEA R9, R0, R9, 0x3 ;  /* 0x0000000900097211 */ /* 0x000fc400078e18ff */
[C---:B------:R-:W-:Y:S02]  /*04e0*/  LEA R10, R0.reuse, R10, 0x3 ;  /* 0x0000000a000a7211 */ /* 0x040fe400078e18ff */
[C---:B------:R-:W-:Y:S02]  /*04f0*/  LEA R11, R0.reuse, R11, 0x3 ;  /* 0x0000000b000b7211 */ /* 0x040fe400078e18ff */
[C---:B------:R-:W-:Y:S02]  /*0500*/  LEA R18, R0.reuse, R18, 0x3 ;  /* 0x0000001200127211 */ /* 0x040fe400078e18ff */
[----:B------:R-:W-:Y:S01]  /*0510*/  LEA R19, R0, R19, 0x3 ;  /* 0x0000001300137211 */ /* 0x000fe200078e18ff */
[----:B--2---:R-:W-:-:S04]  /*0520*/  FFMA R22, R25, R26, R22 ;  /* 0x0000001a19167223 */ /* 0x004fc80000000016 */
[----:B----4-:R-:W-:-:S04]  /*0530*/  FFMA R23, R23, R24, R22 ;  /* 0x0000001817177223 */ /* 0x010fc80000000016 */
[----:B---3--:R-:W-:-:S04]  /*0540*/  FFMA R23, R16, R29, R23 ;  /* 0x0000001d10177223 */ /* 0x008fc80000000017 */
[----:B-----5:R-:W-:Y:S01]  /*0550*/  FFMA R26, R28, R14, R23 ;  /* 0x0000000e1c1a7223 */ /* 0x020fe20000000017 */
[----:B------:R-:W-:Y:S06]  /*0560*/  @P1 BRA `(.L_x_2) ;  /* 0xfffffffc000c1947 */ /* 0x000fec000383ffff */
.L_x_1:
[----:B------:R-:W-:Y:S05]  /*0570*/  @!P0 BRA `(.L_x_0) ;  /* 0x0000000400048947 */ /* 0x000fea0003800000 */
[----:B------:R-:W-:Y:S02]  /*0580*/  ISETP.GE.U32.AND P0, PT, R5, 0x4, PT ;  /* 0x000000040500780c */ /* 0x000fe40003f06070 */
[----:B------:R-:W-:-:S04]  /*0590*/  LOP3.LUT R2, R0, 0x3, RZ, 0xc0, !PT ;  /* 0x0000000300027812 */ /* 0x000fc800078ec0ff */
[----:B------:R-:W-:-:S07]  /*05a0*/  ISETP.NE.AND P1, PT, R2, RZ, PT ;  /* 0x000000ff0200720c */ /* 0x000fce0003f25270 */
[----:B------:R-:W-:Y:S06]  /*05b0*/  @!P0 BRA `(.L_x_3) ;  /* 0x00000000007c8947 */ /* 0x000fec0003800000 */
[----:B------:R-:W2:Y:S01]  /*05c0*/  LDC.64 R8, c[0x0][0x388] ;  /* 0x0000e200ff087b82 */ /* 0x000ea20000000a00 */
[-C--:B0-----:R-:W-:Y:S02]  /*05d0*/  IMAD R7, R3, R0.reuse, R6 ;  /* 0x0000000003077224 */ /* 0x081fe400078e0206 */
[----:B-1----:R-:W-:-:S03]  /*05e0*/  IMAD R13, R6, R0, R4 ;  /* 0x00000000060d7224 */ /* 0x002fc600078e0204 */
[C---:B------:R-:W-:Y:S02]  /*05f0*/  IADD3 R21, PT, PT, R7.reuse, 0x1, RZ ;  /* 0x0000000107157810 */ /* 0x040fe40007ffe0ff */
[----:B------:R-:W0:Y:S01]  /*0600*/  LDC.64 R10, c[0x0][0x380] ;  /* 0x0000e000ff0a7b82 */ /* 0x000e220000000a00 */
[----:B------:R-:W-:Y:S01]  /*0610*/  IADD3 R15, PT, PT, R7, 0x2, RZ ;  /* 0x00000002070f7810 */ /* 0x000fe20007ffe0ff */
[C---:B--2---:R-:W-:Y:S01]  /*0620*/  IMAD.WIDE.U32 R18, R13.reuse, 0x4, R8 ;  /* 0x000000040d127825 */ /* 0x044fe200078e0008 */
[----:B------:R-:W-:-:S04]  /*0630*/  IADD3 R13, PT, PT, R13, R0, RZ ;  /* 0x000000000d0d7210 */ /* 0x000fc80007ffe0ff */
[-C--:B------:R-:W-:Y:S01]  /*0640*/  IADD3 R25, PT, PT, R13, R0.reuse, RZ ;  /* 0x000000000d197210 */ /* 0x080fe20007ffe0ff */
[--C-:B0-----:R-:W-:Y:S01]  /*0650*/  IMAD.WIDE.U32 R22, R7, 0x4, R10.reuse ;  /* 0x0000000407167825 */ /* 0x101fe200078e000a */
[----:B------:R-:W2:Y:S03]  /*0660*/  LDG.E R18, desc[UR4][R18.64] ;  /* 0x0000000412127981 */ /* 0x000ea6000c1e1900 */
[----:B------:R-:W-:Y:S01]  /*0670*/  IMAD.WIDE.U32 R20, R21, 0x4, R10 ;  /* 0x0000000415147825 */ /* 0x000fe200078e000a */
[----:B------:R-:W2:Y:S03]  /*0680*/  LDG.E R5, desc[UR4][R22.64] ;  /* 0x0000000416057981 */ /* 0x000ea6000c1e1900 */
[----:B------:R-:W-:Y:S01]  /*0690*/  IMAD.WIDE.U32 R16, R13, 0x4, R8 ;  /* 0x000000040d107825 */ /* 0x000fe200078e0008 */
[----:B------:R-:W-:Y:S01]  /*06a0*/  IADD3 R7, PT, PT, R7, 0x3, RZ ;  /* 0x0000000307077810 */ /* 0x000fe20007ffe0ff */
[----:B------:R-:W3:Y:S01]  /*06b0*/  LDG.E R20, desc[UR4][R20.64] ;  /* 0x0000000414147981 */ /* 0x000ee2000c1e1900 */
[----:B------:R-:W-:Y:S01]  /*06c0*/  IADD3 R27, PT, PT, R25, R0, RZ ;  /* 0x00000000191b7210 */ /* 0x000fe20007ffe0ff */
[----:B------:R-:W-:-:S02]  /*06d0*/  IMAD.WIDE.U32 R14, R15, 0x4, R10 ;  /* 0x000000040f0e7825 */ /* 0x000fc400078e000a */
[----:B------:R-:W3:Y:S02]  /*06e0*/  LDG.E R16, desc[UR4][R16.64] ;  /* 0x0000000410107981 */ /* 0x000ee4000c1e1900 */
[----:B------:R-:W-:Y:S02]  /*06f0*/  IMAD.WIDE.U32 R12, R25, 0x4, R8 ;  /* 0x00000004190c7825 */ /* 0x000fe400078e0008 */
[----:B------:R-:W4:Y:S02]  /*0700*/  LDG.E R14, desc[UR4][R14.64] ;  /* 0x000000040e0e7981 */ /* 0x000f24000c1e1900 */
[----:B------:R-:W-:Y:S02]  /*0710*/  IMAD.WIDE.U32 R10, R7, 0x4, R10 ;  /* 0x00000004070a7825 */ /* 0x000fe400078e000a */
[----:B------:R-:W4:Y:S02]  /*0720*/  LDG.E R12, desc[UR4][R12.64] ;  /* 0x000000040c0c7981 */ /* 0x000f24000c1e1900 */
[----:B------:R-:W-:-:S02]  /*0730*/  IMAD.WIDE.U32 R8, R27, 0x4, R8 ;  /* 0x000000041b087825 */ /* 0x000fc400078e0008 */
[----:B------:R-:W5:Y:S04]  /*0740*/  LDG.E R10, desc[UR4][R10.64] ;  /* 0x000000040a0a7981 */ /* 0x000f68000c1e1900 */
[----:B------:R-:W5:Y:S01]  /*0750*/  LDG.E R8, desc[UR4][R8.64] ;  /* 0x0000000408087981 */ /* 0x000f62000c1e1900 */
[----:B------:R-:W-:Y:S01]  /*0760*/  IADD3 R6, PT, PT, R6, 0x4, RZ ;  /* 0x0000000406067810 */ /* 0x000fe20007ffe0ff */
[----:B--2---:R-:W-:-:S04]  /*0770*/  FFMA R5, R5, R18, R26 ;  /* 0x0000001205057223 */ /* 0x004fc8000000001a */
[----:B---3--:R-:W-:-:S04]  /*0780*/  FFMA R5, R20, R16, R5 ;  /* 0x0000001014057223 */ /* 0x008fc80000000005 */
[----:B----4-:R-:W-:-:S04]  /*0790*/  FFMA R5, R14, R12, R5 ;  /* 0x0000000c0e057223 */ /* 0x010fc80000000005 */
[----:B-----5:R-:W-:-:S07]  /*07a0*/  FFMA R26, R10, R8, R5 ;  /* 0x000000080a1a7223 */ /* 0x020fce0000000005 */
.L_x_3:
[----:B------:R-:W-:Y:S05]  /*07b0*/  @!P1 BRA `(.L_x_0) ;  /* 0x0000000000749947 */ /* 0x000fea0003800000 */
[----:B------:R-:W2:Y:S01]  /*07c0*/  LDC.64 R16, c[0x0][0x380] ;  /* 0x0000e000ff107b82 */ /* 0x000ea20000000a00 */
[----:B------:R-:W-:Y:S02]  /*07d0*/  ISETP.NE.AND P0, PT, R2, 0x1, PT ;  /* 0x000000010200780c */ /* 0x000fe40003f05270 */
[----:B------:R-:W-:-:S04]  /*07e0*/  LOP3.LUT R2, R0, 0x1, RZ, 0xc0, !PT ;  /* 0x0000000100027812 */ /* 0x000fc800078ec0ff */
[----:B------:R-:W-:Y:S01]  /*07f0*/  ISETP.NE.U32.AND P1, PT, R2, 0x1, PT ;  /* 0x000000010200780c */ /* 0x000fe20003f25070 */
[----:B------:R-:W3:Y:S06]  /*0800*/  LDC.64 R12, c[0x0][0x388] ;  /* 0x0000e200ff0c7b82 */ /* 0x000eec0000000a00 */
[-C--:B0-----:R-:W-:Y:S02]  /*0810*/  @P0 IMAD R19, R3, R0.reuse, R6 ;  /* 0x0000000003130224 */ /* 0x081fe400078e0206 */
[----:B------:R-:W0:Y:S01]  /*0820*/  LDC.64 R10, c[0x0][0x380] ;  /* 0x0000e000ff0a7b82 */ /* 0x000e220000000a00 */
[C---:B-1----:R-:W-:Y:S01]  /*0830*/  @P0 IMAD R15, R6.reuse, R0, R4 ;  /* 0x00000000060f0224 */ /* 0x042fe200078e0204 */
[----:B------:R-:W-:-:S02]  /*0840*/  @P0 IADD3 R6, PT, PT, R6, 0x2, RZ ;  /* 0x0000000206060810 */ /* 0x000fc40007ffe0ff */
[----:B------:R-:W-:Y:S02]  /*0850*/  @P0 IADD3 R5, PT, PT, R19, 0x1, RZ ;  /* 0x0000000113050810 */ /* 0x000fe40007ffe0ff */
[-C--:B------:R-:W-:Y:S01]  /*0860*/  @P0 IADD3 R7, PT, PT, R15, R0.reuse, RZ ;  /* 0x000000000f070210 */ /* 0x080fe20007ffe0ff */
[----:B------:R-:W-:Y:S01]  /*0870*/  @!P1 IMAD R3, R3, R0, R6 ;  /* 0x0000000003039224 */ /* 0x000fe200078e0206 */
[----:B------:R-:W1:Y:S01]  /*0880*/  LDC.64 R8, c[0x0][0x388] ;  /* 0x0000e200ff087b82 */ /* 0x000e620000000a00 */
[----:B--2---:R-:W-:-:S04]  /*0890*/  @P0 IMAD.WIDE.U32 R18, R19, 0x4, R16 ;  /* 0x0000000413120825 */ /* 0x004fc800078e0010 */
[----:B------:R-:W-:Y:S02]  /*08a0*/  @P0 IMAD.WIDE.U32 R16, R5, 0x4, R16 ;  /* 0x0000000405100825 */ /* 0x000fe400078e0010 */
[----:B------:R-:W2:Y:S02]  /*08b0*/  @P0 LDG.E R19, desc[UR4][R18.64] ;  /* 0x0000000412130981 */ /* 0x000ea4000c1e1900 */
[----:B---3--:R-:W-:Y:S02]  /*08c0*/  @P0 IMAD.WIDE.U32 R14, R15, 0x4, R12 ;  /* 0x000000040f0e0825 */ /* 0x008fe400078e000c */
[----:B------:R-:W3:Y:S02]  /*08d0*/  @P0 LDG.E R17, desc[UR4][R16.64] ;  /* 0x0000000410110981 */ /* 0x000ee4000c1e1900 */
[----:B------:R-:W-:Y:S02]  /*08e0*/  @!P1 IMAD R5, R6, R0, R4 ;  /* 0x0000000006059224 */ /* 0x000fe400078e0204 */
[----:B------:R-:W-:Y:S01]  /*08f0*/  @P0 IMAD.WIDE.U32 R12, R7, 0x4, R12 ;  /* 0x00000004070c0825 */ /* 0x000fe200078e000c */
[----:B------:R-:W2:Y:S03]  /*0900*/  @P0 LDG.E R14, desc[UR4][R14.64] ;  /* 0x000000040e0e0981 */ /* 0x000ea6000c1e1900 */
[----:B0-----:R-:W-:-:S02]  /*0910*/  @!P1 IMAD.WIDE.U32 R10, R3, 0x4, R10 ;  /* 0x00000004030a9825 */ /* 0x001fc400078e000a */
[----:B------:R-:W3:Y:S02]  /*0920*/  @P0 LDG.E R12, desc[UR4][R12.64] ;  /* 0x000000040c0c0981 */ /* 0x000ee4000c1e1900 */
[----:B-1----:R-:W-:Y:S02]  /*0930*/  @!P1 IMAD.WIDE.U32 R8, R5, 0x4, R8 ;  /* 0x0000000405089825 */ /* 0x002fe400078e0008 */
[----:B------:R-:W4:Y:S04]  /*0940*/  @!P1 LDG.E R11, desc[UR4][R10.64] ;  /* 0x000000040a0b9981 */ /* 0x000f28000c1e1900 */
[----:B------:R-:W4:Y:S01]  /*0950*/  @!P1 LDG.E R8, desc[UR4][R8.64] ;  /* 0x0000000408089981 */ /* 0x000f22000c1e1900 */
[----:B--2---:R-:W-:-:S04]  /*0960*/  @P0 FFMA R2, R19, R14, R26 ;  /* 0x0000000e13020223 */ /* 0x004fc8000000001a */
[----:B---3--:R-:W-:-:S04]  /*0970*/  @P0 FFMA R26, R17, R12, R2 ;  /* 0x0000000c111a0223 */ /* 0x008fc80000000002 */
[----:B----4-:R-:W-:-:S07]  /*0980*/  @!P1 FFMA R26, R11, R8, R26 ;  /* 0x000000080b1a9223 */ /* 0x010fce000000001a */
.L_x_0:
[----:B------:R-:W2:Y:S01]  /*0990*/  S2R R5, SR_TID.Y ;  /* 0x0000000000057919 */ /* 0x000ea20000002200 */
[----:B0-----:R-:W0:Y:S01]  /*09a0*/  LDC.64 R2, c[0x0][0x390] ;  /* 0x0000e400ff027b82 */ /* 0x001e220000000a00 */
[----:B-1----:R-:W2:Y:S02]  /*09b0*/  S2R R4, SR_TID.X ;  /* 0x0000000000047919 */ /* 0x002ea40000002100 */
[----:B--2---:R-:W-:-:S04]  /*09c0*/  IMAD R5, R5, R0, R4 ;  /* 0x0000000005057224 */ /* 0x004fc800078e0204 */
[----:B0-----:R-:W-:-:S05]  /*09d0*/  IMAD.WIDE.U32 R2, R5, 0x4, R2 ;  /* 0x0000000405027825 */ /* 0x001fca00078e0002 */
[----:B------:R-:W-:Y:S01]  /*09e0*/  STG.E desc[UR4][R2.64], R26 ;  /* 0x0000001a02007986 */ /* 0x000fe2000c101904 */
[----:B------:R-:W-:Y:S05]  /*09f0*/  EXIT ;  /* 0x000000000000794d */ /* 0x000fea0003800000 */
.L_x_4:
[----:B------:R-:W-:-:S00]  /*0a00*/  BRA `(.L_x_4) ;  /* 0xfffffffc00fc7947 */ /* 0x000fc0000383ffff */
[----:B------:R-:W-:-:S00]  /*0a10*/  NOP ;  /* 0x0000000000007918 */ /* 0x000fc00000000000 */
        /* <DEDUP_REMOVED lines=14> */
.L_x_5:


//--------------------- .nv.shared.reserved.0     --------------------------
	.section	.nv.shared.reserved.0,"aw",@nobits
	.weak		__nv_reservedSMEM_offset_0_alias
	.size		__nv_reservedSMEM_offset_0_alias, 0, 64
	.other		__nv_reservedSMEM_offset_0_alias,@"STO_CUDA_RESERVED_SHARED STV_DEFAULT"
__nv_reservedSMEM_offset_0_alias:
	.zero		0
	.zero		64


//--------------------- .nv.constant0._Z10multMatrizPfS_S_i --------------------------
	.section	.nv.constant0._Z10multMatrizPfS_S_i,"a",@progbits
	.sectionflags	@""
	.align	4
.nv.constant0._Z10multMatrizPfS_S_i:
	.zero		924


//--------------------- SYMBOLS --------------------------

	.type		.nv.reservedSmem.offset0,@object
	.size		.nv.reservedSmem.offset0,0x4
